//
// Generated by NVIDIA NVVM Compiler
//
// Compiler Build ID: CL-36424714
// Cuda compilation tools, release 13.0, V13.0.88
// Based on NVVM 20.0.0
//

.version 9.0
.target sm_100
.address_size 64

	// .globl	_Z12mandelKernelffffiimiPi

.visible .entry _Z12mandelKernelffffiimiPi(
	.param .f32 _Z12mandelKernelffffiimiPi_param_0,
	.param .f32 _Z12mandelKernelffffiimiPi_param_1,
	.param .f32 _Z12mandelKernelffffiimiPi_param_2,
	.param .f32 _Z12mandelKernelffffiimiPi_param_3,
	.param .u32 _Z12mandelKernelffffiimiPi_param_4,
	.param .u32 _Z12mandelKernelffffiimiPi_param_5,
	.param .u64 _Z12mandelKernelffffiimiPi_param_6,
	.param .u32 _Z12mandelKernelffffiimiPi_param_7,
	.param .u64 .ptr .align 1 _Z12mandelKernelffffiimiPi_param_8
)
{
	.reg .pred 	%p<92>;
	.reg .b32 	%r<100>;
	.reg .b32 	%f<113>;
	.reg .b64 	%rd<17>;

	ld.param.f32 	%f58, [_Z12mandelKernelffffiimiPi_param_0];
	ld.param.f32 	%f60, [_Z12mandelKernelffffiimiPi_param_2];
	ld.param.u32 	%r47, [_Z12mandelKernelffffiimiPi_param_4];
	ld.param.u32 	%r48, [_Z12mandelKernelffffiimiPi_param_5];
	ld.param.u64 	%rd6, [_Z12mandelKernelffffiimiPi_param_6];
	ld.param.u32 	%r49, [_Z12mandelKernelffffiimiPi_param_7];
	ld.param.u64 	%rd7, [_Z12mandelKernelffffiimiPi_param_8];
	cvta.to.global.u64 	%rd1, %rd7;
	mov.u32 	%r50, %ctaid.x;
	mov.u32 	%r51, %ntid.x;
	mov.u32 	%r52, %tid.x;
	mad.lo.s32 	%r53, %r50, %r51, %r52;
	shl.b32 	%r1, %r53, 3;
	mov.u32 	%r54, %ctaid.y;
	mov.u32 	%r55, %ntid.y;
	mov.u32 	%r56, %tid.y;
	mad.lo.s32 	%r57, %r54, %r55, %r56;
	shl.b32 	%r82, %r57, 3;
	add.s32 	%r3, %r82, 8;
	setp.gt.s32 	%p1, %r49, 0;
	@%p1 bra 	$L__BB0_35;
	add.s32 	%r4, %r1, 1;
	add.s32 	%r5, %r1, 2;
	add.s32 	%r6, %r1, 3;
	add.s32 	%r7, %r1, 4;
	add.s32 	%r8, %r1, 5;
	add.s32 	%r9, %r1, 6;
	add.s32 	%r10, %r1, 7;
	mul.wide.s32 	%rd9, %r1, 4;
$L__BB0_2:
	setp.ge.s32 	%p2, %r1, %r47;
	cvt.u64.u32 	%rd8, %r82;
	mad.lo.s64 	%rd3, %rd6, %rd8, %rd1;
	setp.ge.s32 	%p3, %r82, %r48;
	or.pred  	%p4, %p3, %p2;
	add.s64 	%rd4, %rd3, %rd9;
	@%p4 bra 	$L__BB0_4;
	mov.b32 	%r58, 0;
	st.global.u32 	[%rd4], %r58;
$L__BB0_4:
	setp.ge.s32 	%p5, %r82, %r48;
	setp.ge.s32 	%p6, %r4, %r47;
	or.pred  	%p7, %p5, %p6;
	@%p7 bra 	$L__BB0_6;
	mov.b32 	%r59, 0;
	st.global.u32 	[%rd4+4], %r59;
$L__BB0_6:
	setp.ge.s32 	%p8, %r82, %r48;
	setp.ge.s32 	%p9, %r5, %r47;
	or.pred  	%p10, %p8, %p9;
	@%p10 bra 	$L__BB0_8;
	mov.b32 	%r60, 0;
	st.global.u32 	[%rd4+8], %r60;
$L__BB0_8:
	setp.ge.s32 	%p11, %r82, %r48;
	setp.ge.s32 	%p12, %r6, %r47;
	or.pred  	%p13, %p11, %p12;
	@%p13 bra 	$L__BB0_10;
	mov.b32 	%r61, 0;
	st.global.u32 	[%rd4+12], %r61;
$L__BB0_10:
	setp.ge.s32 	%p14, %r82, %r48;
	setp.ge.s32 	%p15, %r7, %r47;
	or.pred  	%p16, %p14, %p15;
	@%p16 bra 	$L__BB0_12;
	mov.b32 	%r62, 0;
	st.global.u32 	[%rd4+16], %r62;
$L__BB0_12:
	setp.ge.s32 	%p17, %r82, %r48;
	setp.ge.s32 	%p18, %r8, %r47;
	or.pred  	%p19, %p17, %p18;
	@%p19 bra 	$L__BB0_14;
	mov.b32 	%r63, 0;
	st.global.u32 	[%rd4+20], %r63;
$L__BB0_14:
	setp.ge.s32 	%p20, %r82, %r48;
	setp.ge.s32 	%p21, %r9, %r47;
	or.pred  	%p22, %p20, %p21;
	@%p22 bra 	$L__BB0_16;
	mov.b32 	%r64, 0;
	st.global.u32 	[%rd4+24], %r64;
$L__BB0_16:
	setp.ge.s32 	%p23, %r82, %r48;
	setp.ge.s32 	%p24, %r10, %r47;
	or.pred  	%p25, %p23, %p24;
	@%p25 bra 	$L__BB0_18;
	mov.b32 	%r65, 0;
	st.global.u32 	[%rd4+28], %r65;
$L__BB0_18:
	setp.ge.s32 	%p26, %r1, %r47;
	add.s32 	%r45, %r82, 1;
	add.s64 	%rd10, %rd3, %rd6;
	setp.ge.s32 	%p27, %r45, %r48;
	or.pred  	%p28, %p27, %p26;
	add.s64 	%rd5, %rd10, %rd9;
	@%p28 bra 	$L__BB0_20;
	mov.b32 	%r66, 0;
	st.global.u32 	[%rd5], %r66;
$L__BB0_20:
	setp.ge.s32 	%p29, %r45, %r48;
	setp.ge.s32 	%p30, %r4, %r47;
	or.pred  	%p31, %p29, %p30;
	@%p31 bra 	$L__BB0_22;
	mov.b32 	%r67, 0;
	st.global.u32 	[%rd5+4], %r67;
$L__BB0_22:
	setp.ge.s32 	%p32, %r45, %r48;
	setp.ge.s32 	%p33, %r5, %r47;
	or.pred  	%p34, %p32, %p33;
	@%p34 bra 	$L__BB0_24;
	mov.b32 	%r68, 0;
	st.global.u32 	[%rd5+8], %r68;
$L__BB0_24:
	setp.ge.s32 	%p35, %r45, %r48;
	setp.ge.s32 	%p36, %r6, %r47;
	or.pred  	%p37, %p35, %p36;
	@%p37 bra 	$L__BB0_26;
	mov.b32 	%r69, 0;
	st.global.u32 	[%rd5+12], %r69;
$L__BB0_26:
	setp.ge.s32 	%p38, %r45, %r48;
	setp.ge.s32 	%p39, %r7, %r47;
	or.pred  	%p40, %p38, %p39;
	@%p40 bra 	$L__BB0_28;
	mov.b32 	%r70, 0;
	st.global.u32 	[%rd5+16], %r70;
$L__BB0_28:
	setp.ge.s32 	%p41, %r45, %r48;
	setp.ge.s32 	%p42, %r8, %r47;
	or.pred  	%p43, %p41, %p42;
	@%p43 bra 	$L__BB0_30;
	mov.b32 	%r71, 0;
	st.global.u32 	[%rd5+20], %r71;
$L__BB0_30:
	setp.ge.s32 	%p44, %r45, %r48;
	setp.ge.s32 	%p45, %r9, %r47;
	or.pred  	%p46, %p44, %p45;
	@%p46 bra 	$L__BB0_32;
	mov.b32 	%r72, 0;
	st.global.u32 	[%rd5+24], %r72;
$L__BB0_32:
	setp.ge.s32 	%p47, %r45, %r48;
	setp.ge.s32 	%p48, %r10, %r47;
	or.pred  	%p49, %p47, %p48;
	@%p49 bra 	$L__BB0_34;
	mov.b32 	%r73, 0;
	st.global.u32 	[%rd5+28], %r73;
$L__BB0_34:
	add.s32 	%r82, %r82, 2;
	setp.ne.s32 	%p50, %r82, %r3;
	@%p50 bra 	$L__BB0_2;
	bra.uni 	$L__BB0_77;
$L__BB0_35:
	cvt.rn.f32.s32 	%f62, %r1;
	fma.rn.f32 	%f1, %f60, %f62, %f58;
	add.s32 	%r11, %r1, 1;
	cvt.rn.f32.s32 	%f63, %r11;
	fma.rn.f32 	%f2, %f60, %f63, %f58;
	add.s32 	%r12, %r1, 2;
	cvt.rn.f32.s32 	%f64, %r12;
	fma.rn.f32 	%f3, %f60, %f64, %f58;
	add.s32 	%r13, %r1, 3;
	cvt.rn.f32.s32 	%f65, %r13;
	fma.rn.f32 	%f4, %f60, %f65, %f58;
	add.s32 	%r14, %r1, 4;
	cvt.rn.f32.s32 	%f66, %r14;
	fma.rn.f32 	%f5, %f60, %f66, %f58;
	add.s32 	%r15, %r1, 5;
	cvt.rn.f32.s32 	%f67, %r15;
	fma.rn.f32 	%f6, %f60, %f67, %f58;
	add.s32 	%r16, %r1, 6;
	cvt.rn.f32.s32 	%f68, %r16;
	fma.rn.f32 	%f7, %f60, %f68, %f58;
	add.s32 	%r17, %r1, 7;
	cvt.rn.f32.s32 	%f69, %r17;
	fma.rn.f32 	%f8, %f60, %f69, %f58;
	mul.wide.s32 	%rd15, %r1, 4;
$L__BB0_36:
	ld.param.u64 	%rd16, [_Z12mandelKernelffffiimiPi_param_8];
	ld.param.f32 	%f96, [_Z12mandelKernelffffiimiPi_param_3];
	ld.param.f32 	%f95, [_Z12mandelKernelffffiimiPi_param_1];
	setp.ge.s32 	%p51, %r1, %r47;
	cvt.u64.u32 	%rd12, %r82;
	cvta.to.global.u64 	%rd13, %rd16;
	mad.lo.s64 	%rd14, %rd6, %rd12, %rd13;
	setp.ge.s32 	%p52, %r82, %r48;
	cvt.rn.f32.u32 	%f70, %r82;
	fma.rn.f32 	%f9, %f96, %f70, %f95;
	or.pred  	%p53, %p52, %p51;
	add.s64 	%rd2, %rd14, %rd15;
	@%p53 bra 	$L__BB0_41;
	mov.b32 	%r83, 0;
	mov.f32 	%f97, %f9;
	mov.f32 	%f98, %f1;
$L__BB0_38:
	mul.f32 	%f12, %f98, %f98;
	mul.f32 	%f13, %f97, %f97;
	add.f32 	%f71, %f12, %f13;
	setp.gt.f32 	%p54, %f71, 0f40800000;
	mov.u32 	%r98, %r83;
	@%p54 bra 	$L__BB0_40;
	sub.f32 	%f72, %f12, %f13;
	add.f32 	%f73, %f98, %f98;
	add.f32 	%f98, %f1, %f72;
	fma.rn.f32 	%f97, %f73, %f97, %f9;
	add.s32 	%r83, %r83, 1;
	setp.eq.s32 	%p55, %r83, %r49;
	mov.u32 	%r98, %r49;
	@%p55 bra 	$L__BB0_40;
	bra.uni 	$L__BB0_38;
$L__BB0_40:
	st.global.u32 	[%rd2], %r98;
$L__BB0_41:
	setp.ge.s32 	%p57, %r11, %r47;
	or.pred  	%p58, %p52, %p57;
	@%p58 bra 	$L__BB0_46;
	mov.b32 	%r84, 0;
	mov.f32 	%f99, %f9;
	mov.f32 	%f100, %f2;
$L__BB0_43:
	mul.f32 	%f18, %f100, %f100;
	mul.f32 	%f19, %f99, %f99;
	add.f32 	%f74, %f18, %f19;
	setp.gt.f32 	%p59, %f74, 0f40800000;
	mov.u32 	%r85, %r84;
	@%p59 bra 	$L__BB0_45;
	sub.f32 	%f75, %f18, %f19;
	add.f32 	%f76, %f100, %f100;
	add.f32 	%f100, %f2, %f75;
	fma.rn.f32 	%f99, %f76, %f99, %f9;
	add.s32 	%r84, %r84, 1;
	setp.ne.s32 	%p60, %r84, %r49;
	mov.u32 	%r85, %r49;
	@%p60 bra 	$L__BB0_43;
$L__BB0_45:
	st.global.u32 	[%rd2+4], %r85;
$L__BB0_46:
	setp.ge.s32 	%p62, %r12, %r47;
	or.pred  	%p63, %p52, %p62;
	@%p63 bra 	$L__BB0_51;
	mov.b32 	%r86, 0;
	mov.f32 	%f101, %f9;
	mov.f32 	%f102, %f3;
$L__BB0_48:
	mul.f32 	%f24, %f102, %f102;
	mul.f32 	%f25, %f101, %f101;
	add.f32 	%f77, %f24, %f25;
	setp.gt.f32 	%p64, %f77, 0f40800000;
	mov.u32 	%r87, %r86;
	@%p64 bra 	$L__BB0_50;
	sub.f32 	%f78, %f24, %f25;
	add.f32 	%f79, %f102, %f102;
	add.f32 	%f102, %f3, %f78;
	fma.rn.f32 	%f101, %f79, %f101, %f9;
	add.s32 	%r86, %r86, 1;
	setp.ne.s32 	%p65, %r86, %r49;
	mov.u32 	%r87, %r49;
	@%p65 bra 	$L__BB0_48;
$L__BB0_50:
	st.global.u32 	[%rd2+8], %r87;
$L__BB0_51:
	setp.ge.s32 	%p67, %r13, %r47;
	or.pred  	%p68, %p52, %p67;
	@%p68 bra 	$L__BB0_56;
	mov.b32 	%r88, 0;
	mov.f32 	%f103, %f9;
	mov.f32 	%f104, %f4;
$L__BB0_53:
	mul.f32 	%f30, %f104, %f104;
	mul.f32 	%f31, %f103, %f103;
	add.f32 	%f80, %f30, %f31;
	setp.gt.f32 	%p69, %f80, 0f40800000;
	mov.u32 	%r89, %r88;
	@%p69 bra 	$L__BB0_55;
	sub.f32 	%f81, %f30, %f31;
	add.f32 	%f82, %f104, %f104;
	add.f32 	%f104, %f4, %f81;
	fma.rn.f32 	%f103, %f82, %f103, %f9;
	add.s32 	%r88, %r88, 1;
	setp.ne.s32 	%p70, %r88, %r49;
	mov.u32 	%r89, %r49;
	@%p70 bra 	$L__BB0_53;
$L__BB0_55:
	st.global.u32 	[%rd2+12], %r89;
$L__BB0_56:
	setp.ge.s32 	%p72, %r14, %r47;
	or.pred  	%p73, %p52, %p72;
	@%p73 bra 	$L__BB0_61;
	mov.b32 	%r90, 0;
	mov.f32 	%f105, %f9;
	mov.f32 	%f106, %f5;
$L__BB0_58:
	mul.f32 	%f36, %f106, %f106;
	mul.f32 	%f37, %f105, %f105;
	add.f32 	%f83, %f36, %f37;
	setp.gt.f32 	%p74, %f83, 0f40800000;
	mov.u32 	%r91, %r90;
	@%p74 bra 	$L__BB0_60;
	sub.f32 	%f84, %f36, %f37;
	add.f32 	%f85, %f106, %f106;
	add.f32 	%f106, %f5, %f84;
	fma.rn.f32 	%f105, %f85, %f105, %f9;
	add.s32 	%r90, %r90, 1;
	setp.ne.s32 	%p75, %r90, %r49;
	mov.u32 	%r91, %r49;
	@%p75 bra 	$L__BB0_58;
$L__BB0_60:
	st.global.u32 	[%rd2+16], %r91;
$L__BB0_61:
	setp.ge.s32 	%p77, %r15, %r47;
	or.pred  	%p78, %p52, %p77;
	@%p78 bra 	$L__BB0_66;
	mov.b32 	%r92, 0;
	mov.f32 	%f107, %f9;
	mov.f32 	%f108, %f6;
$L__BB0_63:
	mul.f32 	%f42, %f108, %f108;
	mul.f32 	%f43, %f107, %f107;
	add.f32 	%f86, %f42, %f43;
	setp.gt.f32 	%p79, %f86, 0f40800000;
	mov.u32 	%r93, %r92;
	@%p79 bra 	$L__BB0_65;
	sub.f32 	%f87, %f42, %f43;
	add.f32 	%f88, %f108, %f108;
	add.f32 	%f108, %f6, %f87;
	fma.rn.f32 	%f107, %f88, %f107, %f9;
	add.s32 	%r92, %r92, 1;
	setp.ne.s32 	%p80, %r92, %r49;
	mov.u32 	%r93, %r49;
	@%p80 bra 	$L__BB0_63;
$L__BB0_65:
	st.global.u32 	[%rd2+20], %r93;
$L__BB0_66:
	setp.ge.s32 	%p82, %r16, %r47;
	or.pred  	%p83, %p52, %p82;
	@%p83 bra 	$L__BB0_71;
	mov.b32 	%r94, 0;
	mov.f32 	%f109, %f9;
	mov.f32 	%f110, %f7;
$L__BB0_68:
	mul.f32 	%f48, %f110, %f110;
	mul.f32 	%f49, %f109, %f109;
	add.f32 	%f89, %f48, %f49;
	setp.gt.f32 	%p84, %f89, 0f40800000;
	mov.u32 	%r95, %r94;
	@%p84 bra 	$L__BB0_70;
	sub.f32 	%f90, %f48, %f49;
	add.f32 	%f91, %f110, %f110;
	add.f32 	%f110, %f7, %f90;
	fma.rn.f32 	%f109, %f91, %f109, %f9;
	add.s32 	%r94, %r94, 1;
	setp.ne.s32 	%p85, %r94, %r49;
	mov.u32 	%r95, %r49;
	@%p85 bra 	$L__BB0_68;
$L__BB0_70:
	st.global.u32 	[%rd2+24], %r95;
$L__BB0_71:
	setp.ge.s32 	%p87, %r17, %r47;
	or.pred  	%p88, %p52, %p87;
	@%p88 bra 	$L__BB0_76;
	mov.b32 	%r96, 0;
	mov.f32 	%f111, %f9;
	mov.f32 	%f112, %f8;
$L__BB0_73:
	mul.f32 	%f54, %f112, %f112;
	mul.f32 	%f55, %f111, %f111;
	add.f32 	%f92, %f54, %f55;
	setp.gt.f32 	%p89, %f92, 0f40800000;
	mov.u32 	%r97, %r96;
	@%p89 bra 	$L__BB0_75;
	sub.f32 	%f93, %f54, %f55;
	add.f32 	%f94, %f112, %f112;
	add.f32 	%f112, %f8, %f93;
	fma.rn.f32 	%f111, %f94, %f111, %f9;
	add.s32 	%r96, %r96, 1;
	setp.ne.s32 	%p90, %r96, %r49;
	mov.u32 	%r97, %r49;
	@%p90 bra 	$L__BB0_73;
$L__BB0_75:
	st.global.u32 	[%rd2+28], %r97;
$L__BB0_76:
	add.s32 	%r82, %r82, 1;
	setp.eq.s32 	%p91, %r82, %r3;
	@%p91 bra 	$L__BB0_77;
	bra.uni 	$L__BB0_36;
$L__BB0_77:
	ret;

}


// ===== COMPILED SASS (sm_100) =====

	.target	sm_100

	.elftype	@"ET_EXEC"


//--------------------- .note.nv.tkinfo           --------------------------
	.section	.note.nv.tkinfo,"",@"SHT_NOTE"
	.sectionflags	@"SHF_NOTE_NV_TKINFO"
	.tkinfo
        /*0018*/ 	.word	0x00000002
        /*0030*/ 	.string	""
        /*0030*/ 	.string	"ptxas"
        /*0030*/ 	.string	"Cuda compilation tools, release 13.0, V13.0.88"
        /*0030*/ 	.string	"Build cuda_13.0.r13.0/compiler.36424714_0"
        /*0030*/ 	.string	"-arch sm_100 -m 64 "



//--------------------- .note.nv.cuinfo           --------------------------
	.section	.note.nv.cuinfo,"",@"SHT_NOTE"
	.sectionflags	@"SHF_NOTE_NV_CUINFO"
        /*0018*/ 	.short	0x0002
        /*001a*/ 	.short	0x0064
        /*001c*/ 	.short	0x0082
	.zero		2


//--------------------- .nv.info                  --------------------------
	.section	.nv.info,"",@"SHT_CUDA_INFO"
	.align	4


	//----- nvinfo : EIATTR_REGCOUNT
	.align		4
        /*0000*/ 	.byte	0x04, 0x2f
        /*0002*/ 	.short	(.L_1 - .L_0)
	.align		4
.L_0:
        /*0004*/ 	.word	index@(_Z12mandelKernelffffiimiPi)
        /*0008*/ 	.word	0x00000020


	//----- nvinfo : EIATTR_FRAME_SIZE
	.align		4
.L_1:
        /*000c*/ 	.byte	0x04, 0x11
        /*000e*/ 	.short	(.L_3 - .L_2)
	.align		4
.L_2:
        /*0010*/ 	.word	index@(_Z12mandelKernelffffiimiPi)
        /*0014*/ 	.word	0x00000000


	//----- nvinfo : EIATTR_MIN_STACK_SIZE
	.align		4
.L_3:
        /*0018*/ 	.byte	0x04, 0x12
        /*001a*/ 	.short	(.L_5 - .L_4)
	.align		4
.L_4:
        /*001c*/ 	.word	index@(_Z12mandelKernelffffiimiPi)
        /*0020*/ 	.word	0x00000000
.L_5:


//--------------------- .nv.compat                --------------------------
	.section	.nv.compat,"",@"SHT_CUDA_COMPAT_INFO"
	.align	4
        /*0000*/ 	.byte	0x02, 0x09, 0x00, 0x00, 0x02, 0x02, 0x01, 0x00, 0x02, 0x05, 0x05, 0x00, 0x03, 0x07, 0x01, 0x01
        /*0010*/ 	.byte	0x02, 0x03, 0x00, 0x00, 0x02, 0x06, 0x01, 0x00, 0x04, 0x0b, 0x08, 0x00, 0x01, 0x00, 0x00, 0x00
        /*0020*/ 	.byte	0x00, 0x00, 0x00, 0x00


//--------------------- .nv.info._Z12mandelKernelffffiimiPi --------------------------
	.section	.nv.info._Z12mandelKernelffffiimiPi,"",@"SHT_CUDA_INFO"
	.sectionflags	@""
	.align	4


	//----- nvinfo : EIATTR_CUDA_API_VERSION
	.align		4
        /*0000*/ 	.byte	0x04, 0x37
        /*0002*/ 	.short	(.L_7 - .L_6)
.L_6:
        /*0004*/ 	.word	0x00000082


	//----- nvinfo : EIATTR_KPARAM_INFO
	.align		4
.L_7:
        /*0008*/ 	.byte	0x04, 0x17
        /*000a*/ 	.short	(.L_9 - .L_8)
.L_8:
        /*000c*/ 	.word	0x00000000
        /*0010*/ 	.short	0x0008
        /*0012*/ 	.short	0x0028
        /*0014*/ 	.byte	0x00, 0xf5, 0x21, 0x00


	//----- nvinfo : EIATTR_KPARAM_INFO
	.align		4
.L_9:
        /*0018*/ 	.byte	0x04, 0x17
        /*001a*/ 	.short	(.L_11 - .L_10)
.L_10:
        /*001c*/ 	.word	0x00000000
        /*0020*/ 	.short	0x0007
        /*0022*/ 	.short	0x0020
        /*0024*/ 	.byte	0x00, 0xf0, 0x11, 0x00


	//----- nvinfo : EIATTR_KPARAM_INFO
	.align		4
.L_11:
        /*0028*/ 	.byte	0x04, 0x17
        /*002a*/ 	.short	(.L_13 - .L_12)
.L_12:
        /*002c*/ 	.word	0x00000000
        /*0030*/ 	.short	0x0006
        /*0032*/ 	.short	0x0018
        /*0034*/ 	.byte	0x00, 0xf0, 0x21, 0x00


	//----- nvinfo : EIATTR_KPARAM_INFO
	.align		4
.L_13:
        /*0038*/ 	.byte	0x04, 0x17
        /*003a*/ 	.short	(.L_15 - .L_14)
.L_14:
        /*003c*/ 	.word	0x00000000
        /*0040*/ 	.short	0x0005
        /*0042*/ 	.short	0x0014
        /*0044*/ 	.byte	0x00, 0xf0, 0x11, 0x00


	//----- nvinfo : EIATTR_KPARAM_INFO
	.align		4
.L_15:
        /*0048*/ 	.byte	0x04, 0x17
        /*004a*/ 	.short	(.L_17 - .L_16)
.L_16:
        /*004c*/ 	.word	0x00000000
        /*0050*/ 	.short	0x0004
        /*0052*/ 	.short	0x0010
        /*0054*/ 	.byte	0x00, 0xf0, 0x11, 0x00


	//----- nvinfo : EIATTR_KPARAM_INFO
	.align		4
.L_17:
        /*0058*/ 	.byte	0x04, 0x17
        /*005a*/ 	.short	(.L_19 - .L_18)
.L_18:
        /*005c*/ 	.word	0x00000000
        /*0060*/ 	.short	0x0003
        /*0062*/ 	.short	0x000c
        /*0064*/ 	.byte	0x00, 0xf0, 0x11, 0x00


	//----- nvinfo : EIATTR_KPARAM_INFO
	.align		4
.L_19:
        /*0068*/ 	.byte	0x04, 0x17
        /*006a*/ 	.short	(.L_21 - .L_20)
.L_20:
        /*006c*/ 	.word	0x00000000
        /*0070*/ 	.short	0x0002
        /*0072*/ 	.short	0x0008
        /*0074*/ 	.byte	0x00, 0xf0, 0x11, 0x00


	//----- nvinfo : EIATTR_KPARAM_INFO
	.align		4
.L_21:
        /*0078*/ 	.byte	0x04, 0x17
        /*007a*/ 	.short	(.L_23 - .L_22)
.L_22:
        /*007c*/ 	.word	0x00000000
        /*0080*/ 	.short	0x0001
        /*0082*/ 	.short	0x0004
        /*0084*/ 	.byte	0x00, 0xf0, 0x11, 0x00


	//----- nvinfo : EIATTR_KPARAM_INFO
	.align		4
.L_23:
        /*0088*/ 	.byte	0x04, 0x17
        /*008a*/ 	.short	(.L_25 - .L_24)
.L_24:
        /*008c*/ 	.word	0x00000000
        /*0090*/ 	.short	0x0000
        /*0092*/ 	.short	0x0000
        /*0094*/ 	.byte	0x00, 0xf0, 0x11, 0x00


	//----- nvinfo : EIATTR_SPARSE_MMA_MASK
	.align		4
.L_25:
        /*0098*/ 	.byte	0x03, 0x50
        /*009a*/ 	.short	0x0000


	//----- nvinfo : EIATTR_MAXREG_COUNT
	.align		4
        /*009c*/ 	.byte	0x03, 0x1b
        /*009e*/ 	.short	0x00ff


	//----- nvinfo : EIATTR_MERCURY_ISA_VERSION
	.align		4
        /*00a0*/ 	.byte	0x03, 0x5f
        /*00a2*/ 	.short	0x0101


	//----- nvinfo : EIATTR_VRC_CTA_INIT_COUNT
	.align		4
        /*00a4*/ 	.byte	0x02, 0x4a
	.zero		1
	.zero		1


	//----- nvinfo : EIATTR_EXIT_INSTR_OFFSETS
	.align		4
        /*00a8*/ 	.byte	0x04, 0x1c
        /*00aa*/ 	.short	(.L_27 - .L_26)


	//   ....[0]....
.L_26:
        /*00ac*/ 	.word	0x00000510


	//   ....[1]....
        /*00b0*/ 	.word	0x000014c0


	//----- nvinfo : EIATTR_CRS_STACK_SIZE
	.align		4
.L_27:
        /*00b4*/ 	.byte	0x04, 0x1e
        /*00b6*/ 	.short	(.L_29 - .L_28)
.L_28:
        /*00b8*/ 	.word	0x00000000


	//----- nvinfo : EIATTR_CBANK_PARAM_SIZE
	.align		4
.L_29:
        /*00bc*/ 	.byte	0x03, 0x19
        /*00be*/ 	.short	0x0030


	//----- nvinfo : EIATTR_PARAM_CBANK
	.align		4
        /*00c0*/ 	.byte	0x04, 0x0a
        /*00c2*/ 	.short	(.L_31 - .L_30)
	.align		4
.L_30:
        /*00c4*/ 	.word	index@(.nv.constant0._Z12mandelKernelffffiimiPi)
        /*00c8*/ 	.short	0x0380
        /*00ca*/ 	.short	0x0030


	//----- nvinfo : EIATTR_SW_WAR
	.align		4
.L_31:
        /*00cc*/ 	.byte	0x04, 0x36
        /*00ce*/ 	.short	(.L_33 - .L_32)
.L_32:
        /*00d0*/ 	.word	0x00000008
.L_33:


//--------------------- .nv.callgraph             --------------------------
	.section	.nv.callgraph,"",@"SHT_CUDA_CALLGRAPH"
	.align	4
	.sectionentsize	8
	.align		4
        /*0000*/ 	.word	0x00000000
	.align		4
        /*0004*/ 	.word	0xffffffff
	.align		4
        /*0008*/ 	.word	0x00000000
	.align		4
        /*000c*/ 	.word	0xfffffffe
	.align		4
        /*0010*/ 	.word	0x00000000
	.align		4
        /*0014*/ 	.word	0xfffffffd
	.align		4
        /*0018*/ 	.word	0x00000000
	.align		4
        /*001c*/ 	.word	0xfffffffc


//--------------------- .text._Z12mandelKernelffffiimiPi --------------------------
	.section	.text._Z12mandelKernelffffiimiPi,"ax",@progbits
	.align	128
        .global         _Z12mandelKernelffffiimiPi
        .type           _Z12mandelKernelffffiimiPi,@function
        .size           _Z12mandelKernelffffiimiPi,(.L_x_44 - _Z12mandelKernelffffiimiPi)
        .other          _Z12mandelKernelffffiimiPi,@"STO_CUDA_ENTRY STV_DEFAULT"
_Z12mandelKernelffffiimiPi:
.text._Z12mandelKernelffffiimiPi:
[----:B------:R-:W-:Y:S01]  /*0000*/  LDC R1, c[0x0][0x37c] ;  /* 0x0000df00ff017b82 */ /* 0x000fe20000000800 */
[----:B------:R-:W0:Y:S07]  /*0010*/  S2R R2, SR_TID.Y ;  /* 0x0000000000027919 */ /* 0x000e2e0000002200 */
[----:B------:R-:W1:Y:S01]  /*0020*/  LDC R13, c[0x0][0x360] ;  /* 0x0000d800ff0d7b82 */ /* 0x000e620000000800 */
[----:B------:R-:W2:Y:S01]  /*0030*/  LDCU UR8, c[0x0][0x3a0] ;  /* 0x00007400ff0877ac */ /* 0x000ea20008000800 */
[----:B------:R-:W1:Y:S01]  /*0040*/  S2R R0, SR_TID.X ;  /* 0x0000000000007919 */ /* 0x000e620000002100 */
[----:B------:R-:W3:Y:S05]  /*0050*/  LDCU.64 UR4, c[0x0][0x358] ;  /* 0x00006b00ff0477ac */ /* 0x000eea0008000a00 */
[----:B------:R-:W0:Y:S08]  /*0060*/  S2UR UR7, SR_CTAID.Y ;  /* 0x00000000000779c3 */ /* 0x000e300000002600 */
[----:B------:R-:W0:Y:S01]  /*0070*/  LDC R15, c[0x0][0x364] ;  /* 0x0000d900ff0f7b82 */ /* 0x000e220000000800 */
[----:B--2---:R-:W-:-:S07]  /*0080*/  UISETP.GT.AND UP0, UPT, UR8, URZ, UPT ;  /* 0x000000ff0800728c */ /* 0x004fce000bf04270 */
[----:B------:R-:W1:Y:S01]  /*0090*/  S2UR UR6, SR_CTAID.X ;  /* 0x00000000000679c3 */ /* 0x000e620000002500 */
[----:B0-----:R-:W-:-:S05]  /*00a0*/  IMAD R15, R15, UR7, R2 ;  /* 0x000000070f0f7c24 */ /* 0x001fca000f8e0202 */
[----:B------:R-:W-:Y:S01]  /*00b0*/  SHF.L.U32 R15, R15, 0x3, RZ ;  /* 0x000000030f0f7819 */ /* 0x000fe200000006ff */
[----:B-1----:R-:W-:-:S03]  /*00c0*/  IMAD R13, R13, UR6, R0 ;  /* 0x000000060d0d7c24 */ /* 0x002fc6000f8e0200 */
[----:B------:R-:W-:Y:S01]  /*00d0*/  IADD3 R11, PT, PT, R15, 0x8, RZ ;  /* 0x000000080f0b7810 */ /* 0x000fe20007ffe0ff */
[----:B------:R-:W-:Y:S01]  /*00e0*/  IMAD.SHL.U32 R13, R13, 0x8, RZ ;  /* 0x000000080d0d7824 */ /* 0x000fe200078e00ff */
[----:B---3--:R-:W-:Y:S06]  /*00f0*/  BRA.U UP0, `(.L_x_0) ;  /* 0x0000000500087547 */ /* 0x008fec000b800000 */
[----:B------:R-:W0:Y:S01]  /*0100*/  LDC.64 R2, c[0x0][0x3a8] ;  /* 0x0000ea00ff027b82 */ /* 0x000e220000000a00 */
[----:B------:R-:W1:Y:S01]  /*0110*/  LDCU UR6, c[0x0][0x390] ;  /* 0x00007200ff0677ac */ /* 0x000e620008000800 */
[C---:B------:R-:W-:Y:S01]  /*0120*/  VIADD R8, R13.reuse, 0x1 ;  /* 0x000000010d087836 */ /* 0x040fe20000000000 */
[C---:B------:R-:W-:Y:S01]  /*0130*/  IADD3 R9, PT, PT, R13.reuse, 0x2, RZ ;  /* 0x000000020d097810 */ /* 0x040fe20007ffe0ff */
[C---:B------:R-:W-:Y:S01]  /*0140*/  VIADD R10, R13.reuse, 0x3 ;  /* 0x000000030d0a7836 */ /* 0x040fe20000000000 */
[C---:B------:R-:W-:Y:S01]  /*0150*/  IADD3 R12, PT, PT, R13.reuse, 0x4, RZ ;  /* 0x000000040d0c7810 */ /* 0x040fe20007ffe0ff */
[C---:B------:R-:W-:Y:S01]  /*0160*/  VIADD R14, R13.reuse, 0x5 ;  /* 0x000000050d0e7836 */ /* 0x040fe20000000000 */
[C---:B------:R-:W-:Y:S01]  /*0170*/  IADD3 R16, PT, PT, R13.reuse, 0x6, RZ ;  /* 0x000000060d107810 */ /* 0x040fe20007ffe0ff */
[C---:B------:R-:W-:Y:S01]  /*0180*/  VIADD R17, R13.reuse, 0x7 ;  /* 0x000000070d117836 */ /* 0x040fe20000000000 */
[----:B------:R-:W2:Y:S01]  /*0190*/  LDCU UR10, c[0x0][0x390] ;  /* 0x00007200ff0a77ac */ /* 0x000ea20008000800 */
[----:B------:R-:W3:Y:S01]  /*01a0*/  LDCU UR7, c[0x0][0x394] ;  /* 0x00007280ff0777ac */ /* 0x000ee20008000800 */
[----:B------:R-:W4:Y:S01]  /*01b0*/  LDCU.64 UR8, c[0x0][0x398] ;  /* 0x00007300ff0877ac */ /* 0x000f220008000a00 */
[----:B-1----:R-:W-:-:S13]  /*01c0*/  ISETP.GE.AND P6, PT, R13, UR6, PT ;  /* 0x000000060d007c0c */ /* 0x002fda000bfc6270 */
.L_x_1:
[C---:B---3--:R-:W-:Y:S01]  /*01d0*/  ISETP.GE.OR P1, PT, R15.reuse, UR7, P6 ;  /* 0x000000070f007c0c */ /* 0x048fe2000b726670 */
[----:B0---4-:R-:W-:Y:S01]  /*01e0*/  IMAD.WIDE.U32 R6, R15, UR8, R2 ;  /* 0x000000080f067c25 */ /* 0x011fe2000f8e0002 */
[----:B--2---:R-:W-:Y:S02]  /*01f0*/  ISETP.GE.AND P6, PT, R8, UR10, PT ;  /* 0x0000000a08007c0c */ /* 0x004fe4000bfc6270 */
[----:B------:R-:W-:Y:S01]  /*0200*/  ISETP.GE.AND P5, PT, R9, UR10, PT ;  /* 0x0000000a09007c0c */ /* 0x000fe2000bfa6270 */
[C---:B------:R-:W-:Y:S01]  /*0210*/  IMAD R7, R15.reuse, UR9, R7 ;  /* 0x000000090f077c24 */ /* 0x040fe2000f8e0207 */
[----:B------:R-:W-:Y:S02]  /*0220*/  ISETP.GE.AND P3, PT, R10, UR10, PT ;  /* 0x0000000a0a007c0c */ /* 0x000fe4000bf66270 */
[----:B------:R-:W-:Y:S01]  /*0230*/  ISETP.GE.OR P0, PT, R15, UR7, P6 ;  /* 0x000000070f007c0c */ /* 0x000fe2000b706670 */
[----:B------:R-:W-:Y:S01]  /*0240*/  IMAD.WIDE R4, R13, 0x4, R6 ;  /* 0x000000040d047825 */ /* 0x000fe200078e0206 */
[----:B------:R-:W-:-:S02]  /*0250*/  ISETP.GE.OR P4, PT, R15, UR7, P5 ;  /* 0x000000070f007c0c */ /* 0x000fc4000af86670 */
[----:B------:R-:W-:Y:S02]  /*0260*/  ISETP.GE.OR P2, PT, R15, UR7, P3 ;  /* 0x000000070f007c0c */ /* 0x000fe40009f46670 */
[----:B------:R1:W-:Y:S01]  /*0270*/  @!P1 STG.E desc[UR4][R4.64], RZ ;  /* 0x000000ff04009986 */ /* 0x0003e2000c101904 */
[----:B------:R-:W-:Y:S02]  /*0280*/  ISETP.GE.AND P1, PT, R12, UR10, PT ;  /* 0x0000000a0c007c0c */ /* 0x000fe4000bf26270 */
[----:B------:R-:W-:-:S04]  /*0290*/  P2R R0, PR, RZ, 0x40 ;  /* 0x00000040ff007803 */ /* 0x000fc80000000000 */
[----:B------:R1:W-:Y:S01]  /*02a0*/  @!P0 STG.E desc[UR4][R4.64+0x4], RZ ;  /* 0x000004ff04008986 */ /* 0x0003e2000c101904 */
[----:B------:R-:W-:-:S03]  /*02b0*/  ISETP.GE.AND P0, PT, R14, UR10, PT ;  /* 0x0000000a0e007c0c */ /* 0x000fc6000bf06270 */
[----:B------:R1:W-:Y:S01]  /*02c0*/  @!P4 STG.E desc[UR4][R4.64+0x8], RZ ;  /* 0x000008ff0400c986 */ /* 0x0003e2000c101904 */
[----:B------:R-:W-:-:S03]  /*02d0*/  ISETP.GE.OR P4, PT, R15, UR7, P1 ;  /* 0x000000070f007c0c */ /* 0x000fc60008f86670 */
[----:B------:R1:W-:Y:S01]  /*02e0*/  @!P2 STG.E desc[UR4][R4.64+0xc], RZ ;  /* 0x00000cff0400a986 */ /* 0x0003e2000c101904 */
[----:B------:R-:W-:-:S09]  /*02f0*/  ISETP.GE.OR P2, PT, R15, UR7, P0 ;  /* 0x000000070f007c0c */ /* 0x000fd20008746670 */
[----:B------:R1:W-:Y:S01]  /*0300*/  @!P4 STG.E desc[UR4][R4.64+0x10], RZ ;  /* 0x000010ff0400c986 */ /* 0x0003e2000c101904 */
[----:B------:R-:W-:-:S03]  /*0310*/  ISETP.GE.AND P4, PT, R16, UR10, PT ;  /* 0x0000000a10007c0c */ /* 0x000fc6000bf86270 */
[----:B------:R1:W-:Y:S01]  /*0320*/  @!P2 STG.E desc[UR4][R4.64+0x14], RZ ;  /* 0x000014ff0400a986 */ /* 0x0003e2000c101904 */
[----:B------:R-:W-:-:S13]  /*0330*/  ISETP.GE.OR P2, PT, R15, UR7, P4 ;  /* 0x000000070f007c0c */ /* 0x000fda000a746670 */
[----:B------:R1:W-:Y:S01]  /*0340*/  @!P2 STG.E desc[UR4][R4.64+0x18], RZ ;  /* 0x000018ff0400a986 */ /* 0x0003e2000c101904 */
[----:B------:R-:W-:-:S04]  /*0350*/  ISETP.GE.AND P2, PT, R17, UR10, PT ;  /* 0x0000000a11007c0c */ /* 0x000fc8000bf46270 */
[----:B------:R-:W-:-:S13]  /*0360*/  ISETP.GE.OR P6, PT, R15, UR7, P2 ;  /* 0x000000070f007c0c */ /* 0x000fda00097c6670 */
[----:B------:R1:W-:Y:S01]  /*0370*/  @!P6 STG.E desc[UR4][R4.64+0x1c], RZ ;  /* 0x00001cff0400e986 */ /* 0x0003e2000c101904 */
[----:B------:R-:W-:-:S04]  /*0380*/  IADD3 R6, P6, PT, R6, UR8, RZ ;  /* 0x0000000806067c10 */ /* 0x000fc8000ffde0ff */
[----:B------:R-:W-:Y:S02]  /*0390*/  IADD3.X R7, PT, PT, R7, UR9, RZ, P6, !PT ;  /* 0x0000000907077c10 */ /* 0x000fe4000b7fe4ff */
[----:B------:R-:W-:Y:S02]  /*03a0*/  ISETP.NE.AND P6, PT, R0, RZ, PT ;  /* 0x000000ff0000720c */ /* 0x000fe40003fc5270 */
[----:B------:R-:W-:Y:S01]  /*03b0*/  IADD3 R0, PT, PT, R15, 0x1, RZ ;  /* 0x000000010f007810 */ /* 0x000fe20007ffe0ff */
[----:B------:R-:W-:-:S03]  /*03c0*/  IMAD.WIDE R6, R13, 0x4, R6 ;  /* 0x000000040d067825 */ /* 0x000fc600078e0206 */
[C---:B------:R-:W-:Y:S01]  /*03d0*/  ISETP.GE.OR P6, PT, R0.reuse, UR7, P6 ;  /* 0x0000000700007c0c */ /* 0x040fe2000b7c6670 */
[----:B------:R-:W-:Y:S01]  /*03e0*/  VIADD R15, R15, 0x2 ;  /* 0x000000020f0f7836 */ /* 0x000fe20000000000 */
[C---:B------:R-:W-:Y:S02]  /*03f0*/  ISETP.GE.OR P5, PT, R0.reuse, UR7, P5 ;  /* 0x0000000700007c0c */ /* 0x040fe4000afa6670 */
[C---:B------:R-:W-:Y:S02]  /*0400*/  ISETP.GE.OR P3, PT, R0.reuse, UR7, P3 ;  /* 0x0000000700007c0c */ /* 0x040fe40009f66670 */
[C---:B------:R-:W-:Y:S02]  /*0410*/  ISETP.GE.OR P1, PT, R0.reuse, UR7, P1 ;  /* 0x0000000700007c0c */ /* 0x040fe40008f26670 */
[C---:B------:R-:W-:Y:S02]  /*0420*/  ISETP.GE.OR P4, PT, R0.reuse, UR7, P4 ;  /* 0x0000000700007c0c */ /* 0x040fe4000a786670 */
[----:B------:R-:W-:-:S02]  /*0430*/  ISETP.GE.OR P2, PT, R0, UR7, P2 ;  /* 0x0000000700007c0c */ /* 0x000fc40009746670 */
[----:B------:R-:W-:Y:S01]  /*0440*/  ISETP.GE.OR P0, PT, R0, UR7, P0 ;  /* 0x0000000700007c0c */ /* 0x000fe20008706670 */
[----:B------:R1:W-:Y:S01]  /*0450*/  @!P6 STG.E desc[UR4][R6.64+0x4], RZ ;  /* 0x000004ff0600e986 */ /* 0x0003e2000c101904 */
[----:B------:R-:W-:-:S03]  /*0460*/  ISETP.GE.AND P6, PT, R13, UR10, PT ;  /* 0x0000000a0d007c0c */ /* 0x000fc6000bfc6270 */
[----:B------:R1:W-:Y:S01]  /*0470*/  @!P5 STG.E desc[UR4][R6.64+0x8], RZ ;  /* 0x000008ff0600d986 */ /* 0x0003e2000c101904 */
[----:B------:R-:W-:-:S03]  /*0480*/  ISETP.GE.OR P5, PT, R0, UR7, P6 ;  /* 0x0000000700007c0c */ /* 0x000fc6000b7a6670 */
[----:B------:R1:W-:Y:S04]  /*0490*/  @!P3 STG.E desc[UR4][R6.64+0xc], RZ ;  /* 0x00000cff0600b986 */ /* 0x0003e8000c101904 */
[----:B------:R1:W-:Y:S04]  /*04a0*/  @!P1 STG.E desc[UR4][R6.64+0x10], RZ ;  /* 0x000010ff06009986 */ /* 0x0003e8000c101904 */
[----:B------:R1:W-:Y:S04]  /*04b0*/  @!P4 STG.E desc[UR4][R6.64+0x18], RZ ;  /* 0x000018ff0600c986 */ /* 0x0003e8000c101904 */
[----:B------:R1:W-:Y:S04]  /*04c0*/  @!P5 STG.E desc[UR4][R6.64], RZ ;  /* 0x000000ff0600d986 */ /* 0x0003e8000c101904 */
[----:B------:R1:W-:Y:S04]  /*04d0*/  @!P2 STG.E desc[UR4][R6.64+0x1c], RZ ;  /* 0x00001cff0600a986 */ /* 0x0003e8000c101904 */
[----:B------:R1:W-:Y:S01]  /*04e0*/  @!P0 STG.E desc[UR4][R6.64+0x14], RZ ;  /* 0x000014ff06008986 */ /* 0x0003e2000c101904 */
[----:B------:R-:W-:-:S13]  /*04f0*/  ISETP.NE.AND P0, PT, R15, R11, PT ;  /* 0x0000000b0f00720c */ /* 0x000fda0003f05270 */
[----:B-1----:R-:W-:Y:S05]  /*0500*/  @P0 BRA `(.L_x_1) ;  /* 0xfffffffc00300947 */ /* 0x002fea000383ffff */
[----:B------:R-:W-:Y:S05]  /*0510*/  EXIT ;  /* 0x000000000000794d */ /* 0x000fea0003800000 */
.L_x_0:
[----:B------:R-:W0:Y:S01]  /*0520*/  LDC R3, c[0x0][0x380] ;  /* 0x0000e000ff037b82 */ /* 0x000e220000000800 */
[----:B------:R-:W0:Y:S01]  /*0530*/  LDCU UR6, c[0x0][0x388] ;  /* 0x00007100ff0677ac */ /* 0x000e220008000800 */
[C---:B------:R-:W-:Y:S01]  /*0540*/  VIADD R22, R13.reuse, 0x2 ;  /* 0x000000020d167836 */ /* 0x040fe20000000000 */
[C---:B------:R-:W-:Y:S01]  /*0550*/  IADD3 R23, PT, PT, R13.reuse, 0x1, RZ ;  /* 0x000000010d177810 */ /* 0x040fe20007ffe0ff */
[C---:B------:R-:W-:Y:S01]  /*0560*/  VIADD R20, R13.reuse, 0x4 ;  /* 0x000000040d147836 */ /* 0x040fe20000000000 */
[C---:B------:R-:W-:Y:S01]  /*0570*/  IADD3 R21, PT, PT, R13.reuse, 0x3, RZ ;  /* 0x000000030d157810 */ /* 0x040fe20007ffe0ff */
[C---:B------:R-:W-:Y:S01]  /*0580*/  VIADD R18, R13.reuse, 0x6 ;  /* 0x000000060d127836 */ /* 0x040fe20000000000 */
[C---:B------:R-:W-:Y:S02]  /*0590*/  IADD3 R19, PT, PT, R13.reuse, 0x5, RZ ;  /* 0x000000050d137810 */ /* 0x040fe40007ffe0ff */
[----:B------:R-:W-:Y:S02]  /*05a0*/  IADD3 R17, PT, PT, R13, 0x7, RZ ;  /* 0x000000070d117810 */ /* 0x000fe40007ffe0ff */
[----:B------:R-:W-:-:S02]  /*05b0*/  I2FP.F32.S32 R10, R13 ;  /* 0x0000000d000a7245 */ /* 0x000fc40000201400 */
[----:B------:R-:W-:Y:S02]  /*05c0*/  I2FP.F32.S32 R9, R23 ;  /* 0x0000001700097245 */ /* 0x000fe40000201400 */
[----:B------:R-:W-:Y:S02]  /*05d0*/  I2FP.F32.S32 R8, R22 ;  /* 0x0000001600087245 */ /* 0x000fe40000201400 */
[----:B------:R-:W-:Y:S02]  /*05e0*/  I2FP.F32.S32 R7, R21 ;  /* 0x0000001500077245 */ /* 0x000fe40000201400 */
[----:B------:R-:W-:Y:S02]  /*05f0*/  I2FP.F32.S32 R6, R20 ;  /* 0x0000001400067245 */ /* 0x000fe40000201400 */
[----:B------:R-:W-:Y:S02]  /*0600*/  I2FP.F32.S32 R5, R19 ;  /* 0x0000001300057245 */ /* 0x000fe40000201400 */
[----:B------:R-:W-:Y:S01]  /*0610*/  I2FP.F32.S32 R4, R18 ;  /* 0x0000001200047245 */ /* 0x000fe20000201400 */
[--C-:B0-----:R-:W-:Y:S01]  /*0620*/  FFMA R10, R10, UR6, R3.reuse ;  /* 0x000000060a0a7c23 */ /* 0x101fe20008000003 */
[----:B------:R-:W-:Y:S01]  /*0630*/  I2FP.F32.S32 R0, R17 ;  /* 0x0000001100007245 */ /* 0x000fe20000201400 */
[--C-:B------:R-:W-:Y:S01]  /*0640*/  FFMA R9, R9, UR6, R3.reuse ;  /* 0x0000000609097c23 */ /* 0x100fe20008000003 */
[--C-:B------:R-:W-:Y:S01]  /*0650*/  FFMA R8, R8, UR6, R3.reuse ;  /* 0x0000000608087c23 */ /* 0x100fe20008000003 */
[--C-:B------:R-:W-:Y:S01]  /*0660*/  FFMA R7, R7, UR6, R3.reuse ;  /* 0x0000000607077c23 */ /* 0x100fe20008000003 */
[--C-:B------:R-:W-:Y:S01]  /*0670*/  FFMA R6, R6, UR6, R3.reuse ;  /* 0x0000000606067c23 */ /* 0x100fe20008000003 */
[--C-:B------:R-:W-:Y:S01]  /*0680*/  FFMA R5, R5, UR6, R3.reuse ;  /* 0x0000000605057c23 */ /* 0x100fe20008000003 */
[--C-:B------:R-:W-:Y:S01]  /*0690*/  FFMA R4, R4, UR6, R3.reuse ;  /* 0x0000000604047c23 */ /* 0x100fe20008000003 */
[----:B------:R-:W-:-:S07]  /*06a0*/  FFMA R0, R0, UR6, R3 ;  /* 0x0000000600007c23 */ /* 0x000fce0008000003 */
.L_x_42:
[----:B0-----:R-:W0:Y:S01]  /*06b0*/  LDCU.128 UR8, c[0x0][0x390] ;  /* 0x00007200ff0877ac */ /* 0x001e220008000c00 */
[----:B-12345:R-:W1:Y:S01]  /*06c0*/  LDC.64 R2, c[0x0][0x3a8] ;  /* 0x0000ea00ff027b82 */ /* 0x03ee620000000a00 */
[----:B------:R-:W-:Y:S01]  /*06d0*/  I2FP.F32.U32 R12, R15 ;  /* 0x0000000f000c7245 */ /* 0x000fe20000201000 */
[----:B------:R-:W-:Y:S01]  /*06e0*/  BSSY.RECONVERGENT B0, `(.L_x_2) ;  /* 0x0000025000007945 */ /* 0x000fe20003800200 */
[----:B------:R-:W2:Y:S05]  /*06f0*/  LDCU UR6, c[0x0][0x38c] ;  /* 0x00007180ff0677ac */ /* 0x000eaa0008000800 */
[----:B------:R-:W2:Y:S01]  /*0700*/  LDC R25, c[0x0][0x384] ;  /* 0x0000e100ff197b82 */ /* 0x000ea20000000800 */
[----:B0-----:R-:W-:-:S04]  /*0710*/  ISETP.GE.AND P0, PT, R15, UR9, PT ;  /* 0x000000090f007c0c */ /* 0x001fc8000bf06270 */
[----:B------:R-:W-:Y:S01]  /*0720*/  ISETP.GE.OR P1, PT, R13, UR8, P0 ;  /* 0x000000080d007c0c */ /* 0x000fe20008726670 */
[----:B-1----:R-:W-:-:S04]  /*0730*/  IMAD.WIDE.U32 R2, R15, UR10, R2 ;  /* 0x0000000a0f027c25 */ /* 0x002fc8000f8e0002 */
[----:B------:R-:W-:Y:S02]  /*0740*/  IMAD R3, R15, UR11, R3 ;  /* 0x0000000b0f037c24 */ /* 0x000fe4000f8e0203 */
[----:B--2---:R-:W-:Y:S01]  /*0750*/  FFMA R12, R12, UR6, R25 ;  /* 0x000000060c0c7c23 */ /* 0x004fe20008000019 */
[----:B------:R-:W-:-:S05]  /*0760*/  IMAD.WIDE R2, R13, 0x4, R2 ;  /* 0x000000040d027825 */ /* 0x000fca00078e0202 */
[----:B------:R-:W-:Y:S05]  /*0770*/  @P1 BRA `(.L_x_3) ;  /* 0x00000000006c1947 */ /* 0x000fea0003800000 */
[----:B------:R-:W-:Y:S01]  /*0780*/  FMUL R26, R10, R10 ;  /* 0x0000000a0a1a7220 */ /* 0x000fe20000400000 */
[----:B------:R-:W-:Y:S01]  /*0790*/  FMUL R29, R12, R12 ;  /* 0x0000000c0c1d7220 */ /* 0x000fe20000400000 */
[----:B------:R-:W-:Y:S03]  /*07a0*/  BSSY.RECONVERGENT B1, `(.L_x_4) ;  /* 0x0000017000017945 */ /* 0x000fe60003800200 */
[----:B------:R-:W-:-:S05]  /*07b0*/  FADD R14, R26, R29 ;  /* 0x0000001d1a0e7221 */ /* 0x000fca0000000000 */
[----:B------:R-:W-:Y:S01]  /*07c0*/  FSETP.GT.AND P1, PT, R14, 4, PT ;  /* 0x408000000e00780b */ /* 0x000fe20003f24000 */
[----:B------:R-:W-:-:S12]  /*07d0*/  IMAD.MOV.U32 R14, RZ, RZ, RZ ;  /* 0x000000ffff0e7224 */ /* 0x000fd800078e00ff */
[----:B------:R-:W-:Y:S05]  /*07e0*/  @P1 BRA `(.L_x_5) ;  /* 0x0000000000481947 */ /* 0x000fea0003800000 */
[----:B------:R-:W0:Y:S01]  /*07f0*/  LDC R16, c[0x0][0x3a0] ;  /* 0x0000e800ff107b82 */ /* 0x000e220000000800 */
[----:B------:R-:W-:Y:S02]  /*0800*/  HFMA2 R27, -RZ, RZ, 0, 0 ;  /* 0x00000000ff1b7431 */ /* 0x000fe400000001ff */
[----:B------:R-:W-:Y:S01]  /*0810*/  IMAD.MOV.U32 R25, RZ, RZ, R12 ;  /* 0x000000ffff197224 */ /* 0x000fe200078e000c */
[----:B------:R-:W-:-:S04]  /*0820*/  MOV R24, R10 ;  /* 0x0000000a00187202 */ /* 0x000fc80000000f00 */
[----:B------:R-:W1:Y:S03]  /*0830*/  LDC R14, c[0x0][0x3a0] ;  /* 0x0000e800ff0e7b82 */ /* 0x000e660000000800 */
.L_x_6:
[----:B------:R-:W-:Y:S02]  /*0840*/  VIADD R27, R27, 0x1 ;  /* 0x000000011b1b7836 */ /* 0x000fe40000000000 */
[----:B------:R-:W-:Y:S01]  /*0850*/  FADD R24, R24, R24 ;  /* 0x0000001818187221 */ /* 0x000fe20000000000 */
[----:B------:R-:W-:Y:S02]  /*0860*/  FADD R29, -R29, R26 ;  /* 0x0000001a1d1d7221 */ /* 0x000fe40000000100 */
[----:B0-----:R-:W-:Y:S01]  /*0870*/  ISETP.NE.AND P1, PT, R27, R16, PT ;  /* 0x000000101b00720c */ /* 0x001fe20003f25270 */
[----:B------:R-:W-:-:S12]  /*0880*/  FFMA R25, R24, R25, R12 ;  /* 0x0000001918197223 */ /* 0x000fd8000000000c */
[----:B------:R-:W-:Y:S05]  /*0890*/  @!P1 BRA `(.L_x_5) ;  /* 0x00000000001c9947 */ /* 0x000fea0003800000 */
[----:B------:R-:W-:Y:S01]  /*08a0*/  FADD R24, R10, R29 ;  /* 0x0000001d0a187221 */ /* 0x000fe20000000000 */
[----:B------:R-:W-:-:S03]  /*08b0*/  FMUL R29, R25, R25 ;  /* 0x00000019191d7220 */ /* 0x000fc60000400000 */
[----:B------:R-:W-:-:S04]  /*08c0*/  FMUL R26, R24, R24 ;  /* 0x00000018181a7220 */ /* 0x000fc80000400000 */
[----:B------:R-:W-:-:S05]  /*08d0*/  FADD R28, R26, R29 ;  /* 0x0000001d1a1c7221 */ /* 0x000fca0000000000 */
[----:B------:R-:W-:-:S13]  /*08e0*/  FSETP.GT.AND P1, PT, R28, 4, PT ;  /* 0x408000001c00780b */ /* 0x000fda0003f24000 */
[----:B------:R-:W-:Y:S05]  /*08f0*/  @!P1 BRA `(.L_x_6) ;  /* 0xfffffffc00d09947 */ /* 0x000fea000383ffff */
[----:B-1----:R-:W-:-:S07]  /*0900*/  MOV R14, R27 ;  /* 0x0000001b000e7202 */ /* 0x002fce0000000f00 */
.L_x_5:
[----:B------:R-:W-:Y:S05]  /*0910*/  BSYNC.RECONVERGENT B1 ;  /* 0x0000000000017941 */ /* 0x000fea0003800200 */
.L_x_4:
[----:B-1----:R0:W-:Y:S02]  /*0920*/  STG.E desc[UR4][R2.64], R14 ;  /* 0x0000000e02007986 */ /* 0x0021e4000c101904 */
.L_x_3:
[----:B------:R-:W-:Y:S05]  /*0930*/  BSYNC.RECONVERGENT B0 ;  /* 0x0000000000007941 */ /* 0x000fea0003800200 */
.L_x_2:
[----:B------:R-:W1:Y:S01]  /*0940*/  LDCU UR6, c[0x0][0x390] ;  /* 0x00007200ff0677ac */ /* 0x000e620008000800 */
[----:B------:R-:W-:Y:S01]  /*0950*/  BSSY.RECONVERGENT B0, `(.L_x_7) ;  /* 0x0000018000007945 */ /* 0x000fe20003800200 */
[----:B------:R-:W2:Y:S01]  /*0960*/  LDCU UR7, c[0x0][0x3a0] ;  /* 0x00007400ff0777ac */ /* 0x000ea20008000800 */
[----:B-1----:R-:W-:-:S13]  /*0970*/  ISETP.GE.OR P1, PT, R23, UR6, P0 ;  /* 0x0000000617007c0c */ /* 0x002fda0008726670 */
[----:B--2---:R-:W-:Y:S05]  /*0980*/  @P1 BRA `(.L_x_8) ;  /* 0x0000000000501947 */ /* 0x004fea0003800000 */
[----:B0-----:R-:W0:Y:S01]  /*0990*/  LDC R14, c[0x0][0x3a0] ;  /* 0x0000e800ff0e7b82 */ /* 0x001e220000000800 */
[----:B------:R-:W-:Y:S01]  /*09a0*/  BSSY.RECONVERGENT B1, `(.L_x_9) ;  /* 0x0000011000017945 */ /* 0x000fe20003800200 */
[----:B------:R-:W-:Y:S01]  /*09b0*/  IMAD.MOV.U32 R16, RZ, RZ, RZ ;  /* 0x000000ffff107224 */ /* 0x000fe200078e00ff */
[----:B------:R-:W-:Y:S01]  /*09c0*/  MOV R25, R12 ;  /* 0x0000000c00197202 */ /* 0x000fe20000000f00 */
[----:B------:R-:W-:-:S07]  /*09d0*/  IMAD.MOV.U32 R24, RZ, RZ, R9 ;  /* 0x000000ffff187224 */ /* 0x000fce00078e0009 */
.L_x_11:
[----:B------:R-:W-:Y:S01]  /*09e0*/  FMUL R26, R24, R24 ;  /* 0x00000018181a7220 */ /* 0x000fe20000400000 */
[----:B------:R-:W-:-:S04]  /*09f0*/  FMUL R27, R25, R25 ;  /* 0x00000019191b7220 */ /* 0x000fc80000400000 */
[----:B------:R-:W-:-:S05]  /*0a00*/  FADD R28, R26, R27 ;  /* 0x0000001b1a1c7221 */ /* 0x000fca0000000000 */
[----:B------:R-:W-:-:S13]  /*0a10*/  FSETP.GT.AND P1, PT, R28, 4, PT ;  /* 0x408000001c00780b */ /* 0x000fda0003f24000 */
[----:B------:R-:W-:Y:S05]  /*0a20*/  @P1 BRA `(.L_x_10) ;  /* 0x0000000000201947 */ /* 0x000fea0003800000 */
[----:B------:R-:W-:Y:S01]  /*0a30*/  IADD3 R16, PT, PT, R16, 0x1, RZ ;  /* 0x0000000110107810 */ /* 0x000fe20007ffe0ff */
[----:B------:R-:W-:Y:S01]  /*0a40*/  FADD R26, R26, -R27 ;  /* 0x8000001b1a1a7221 */ /* 0x000fe20000000000 */
[----:B------:R-:W-:Y:S02]  /*0a50*/  FADD R27, R24, R24 ;  /* 0x00000018181b7221 */ /* 0x000fe40000000000 */
[----:B------:R-:W-:Y:S01]  /*0a60*/  ISETP.NE.AND P1, PT, R16, UR7, PT ;  /* 0x0000000710007c0c */ /* 0x000fe2000bf25270 */
[----:B------:R-:W-:Y:S01]  /*0a70*/  FADD R24, R9, R26 ;  /* 0x0000001a09187221 */ /* 0x000fe20000000000 */
[----:B------:R-:W-:-:S11]  /*0a80*/  FFMA R25, R27, R25, R12 ;  /* 0x000000191b197223 */ /* 0x000fd6000000000c */
[----:B------:R-:W-:Y:S05]  /*0a90*/  @P1 BRA `(.L_x_11) ;  /* 0xfffffffc00d01947 */ /* 0x000fea000383ffff */
[----:B0-----:R-:W-:-:S07]  /*0aa0*/  IMAD.MOV.U32 R16, RZ, RZ, R14 ;  /* 0x000000ffff107224 */ /* 0x001fce00078e000e */
.L_x_10:
[----:B------:R-:W-:Y:S05]  /*0ab0*/  BSYNC.RECONVERGENT B1 ;  /* 0x0000000000017941 */ /* 0x000fea0003800200 */
.L_x_9:
[----:B------:R1:W-:Y:S02]  /*0ac0*/  STG.E desc[UR4][R2.64+0x4], R16 ;  /* 0x0000041002007986 */ /* 0x0003e4000c101904 */
.L_x_8:
[----:B------:R-:W-:Y:S05]  /*0ad0*/  BSYNC.RECONVERGENT B0 ;  /* 0x0000000000007941 */ /* 0x000fea0003800200 */
.L_x_7:
[----:B------:R-:W2:Y:S01]  /*0ae0*/  LDCU UR6, c[0x0][0x390] ;  /* 0x00007200ff0677ac */ /* 0x000ea20008000800 */
[----:B------:R-:W-:Y:S01]  /*0af0*/  BSSY.RECONVERGENT B0, `(.L_x_12) ;  /* 0x0000018000007945 */ /* 0x000fe20003800200 */
[----:B------:R-:W3:Y:S01]  /*0b00*/  LDCU UR7, c[0x0][0x3a0] ;  /* 0x00007400ff0777ac */ /* 0x000ee20008000800 */
[----:B--2---:R-:W-:-:S13]  /*0b10*/  ISETP.GE.OR P1, PT, R22, UR6, P0 ;  /* 0x0000000616007c0c */ /* 0x004fda0008726670 */
[----:B---3--:R-:W-:Y:S05]  /*0b20*/  @P1 BRA `(.L_x_13) ;  /* 0x0000000000501947 */ /* 0x008fea0003800000 */
[----:B0-----:R-:W0:Y:S01]  /*0b30*/  LDC R14, c[0x0][0x3a0] ;  /* 0x0000e800ff0e7b82 */ /* 0x001e220000000800 */
[----:B-1----:R-:W-:Y:S01]  /*0b40*/  HFMA2 R16, -RZ, RZ, 0, 0 ;  /* 0x00000000ff107431 */ /* 0x002fe200000001ff */
[----:B------:R-:W-:Y:S01]  /*0b50*/  BSSY.RECONVERGENT B1, `(.L_x_14) ;  /* 0x0000010000017945 */ /* 0x000fe20003800200 */
[----:B------:R-:W-:Y:S01]  /*0b60*/  IMAD.MOV.U32 R25, RZ, RZ, R12 ;  /* 0x000000ffff197224 */ /* 0x000fe200078e000c */
[----:B------:R-:W-:-:S07]  /*0b70*/  MOV R24, R8 ;  /* 0x0000000800187202 */ /* 0x000fce0000000f00 */
.L_x_16:
        /* <DEDUP_REMOVED lines=13> */
.L_x_15:
[----:B------:R-:W-:Y:S05]  /*0c50*/  BSYNC.RECONVERGENT B1 ;  /* 0x0000000000017941 */ /* 0x000fea0003800200 */
.L_x_14:
[----:B------:R2:W-:Y:S02]  /*0c60*/  STG.E desc[UR4][R2.64+0x8], R16 ;  /* 0x0000081002007986 */ /* 0x0005e4000c101904 */
.L_x_13:
[----:B------:R-:W-:Y:S05]  /*0c70*/  BSYNC.RECONVERGENT B0 ;  /* 0x0000000000007941 */ /* 0x000fea0003800200 */
.L_x_12:
[----:B------:R-:W3:Y:S01]  /*0c80*/  LDCU UR6, c[0x0][0x390] ;  /* 0x00007200ff0677ac */ /* 0x000ee20008000800 */
[----:B------:R-:W-:Y:S01]  /*0c90*/  BSSY.RECONVERGENT B0, `(.L_x_17) ;  /* 0x0000018000007945 */ /* 0x000fe20003800200 */
[----:B------:R-:W4:Y:S01]  /*0ca0*/  LDCU UR7, c[0x0][0x3a0] ;  /* 0x00007400ff0777ac */ /* 0x000f220008000800 */
[----:B---3--:R-:W-:-:S13]  /*0cb0*/  ISETP.GE.OR P1, PT, R21, UR6, P0 ;  /* 0x0000000615007c0c */ /* 0x008fda0008726670 */
[----:B----4-:R-:W-:Y:S05]  /*0cc0*/  @P1 BRA `(.L_x_18) ;  /* 0x0000000000501947 */ /* 0x010fea0003800000 */
[----:B0-----:R-:W0:Y:S01]  /*0cd0*/  LDC R14, c[0x0][0x3a0] ;  /* 0x0000e800ff0e7b82 */ /* 0x001e220000000800 */
[----:B-12---:R-:W-:Y:S01]  /*0ce0*/  HFMA2 R16, -RZ, RZ, 0, 0 ;  /* 0x00000000ff107431 */ /* 0x006fe200000001ff */
[----:B------:R-:W-:Y:S01]  /*0cf0*/  BSSY.RECONVERGENT B1, `(.L_x_19) ;  /* 0x0000010000017945 */ /* 0x000fe20003800200 */
[----:B------:R-:W-:Y:S01]  /*0d00*/  MOV R25, R12 ;  /* 0x0000000c00197202 */ /* 0x000fe20000000f00 */
[----:B------:R-:W-:-:S07]  /*0d10*/  IMAD.MOV.U32 R24, RZ, RZ, R7 ;  /* 0x000000ffff187224 */ /* 0x000fce00078e0007 */
.L_x_21:
        /* <DEDUP_REMOVED lines=12> */
[----:B0-----:R-:W-:-:S07]  /*0de0*/  MOV R16, R14 ;  /* 0x0000000e00107202 */ /* 0x001fce0000000f00 */
.L_x_20:
[----:B------:R-:W-:Y:S05]  /*0df0*/  BSYNC.RECONVERGENT B1 ;  /* 0x0000000000017941 */ /* 0x000fea0003800200 */
.L_x_19:
[----:B------:R3:W-:Y:S02]  /*0e00*/  STG.E desc[UR4][R2.64+0xc], R16 ;  /* 0x00000c1002007986 */ /* 0x0007e4000c101904 */
.L_x_18:
[----:B------:R-:W-:Y:S05]  /*0e10*/  BSYNC.RECONVERGENT B0 ;  /* 0x0000000000007941 */ /* 0x000fea0003800200 */
.L_x_17:
[----:B------:R-:W4:Y:S01]  /*0e20*/  LDCU UR6, c[0x0][0x390] ;  /* 0x00007200ff0677ac */ /* 0x000f220008000800 */
[----:B------:R-:W-:Y:S01]  /*0e30*/  BSSY.RECONVERGENT B0, `(.L_x_22) ;  /* 0x0000018000007945 */ /* 0x000fe20003800200 */
[----:B------:R-:W5:Y:S01]  /*0e40*/  LDCU UR7, c[0x0][0x3a0] ;  /* 0x00007400ff0777ac */ /* 0x000f620008000800 */
[----:B----4-:R-:W-:-:S13]  /*0e50*/  ISETP.GE.OR P1, PT, R20, UR6, P0 ;  /* 0x0000000614007c0c */ /* 0x010fda0008726670 */
[----:B-----5:R-:W-:Y:S05]  /*0e60*/  @P1 BRA `(.L_x_23) ;  /* 0x0000000000501947 */ /* 0x020fea0003800000 */
[----:B0-----:R-:W0:Y:S01]  /*0e70*/  LDC R14, c[0x0][0x3a0] ;  /* 0x0000e800ff0e7b82 */ /* 0x001e220000000800 */
[----:B------:R-:W-:Y:S01]  /*0e80*/  BSSY.RECONVERGENT B1, `(.L_x_24) ;  /* 0x0000011000017945 */ /* 0x000fe20003800200 */
[----:B-123--:R-:W-:Y:S01]  /*0e90*/  IMAD.MOV.U32 R16, RZ, RZ, RZ ;  /* 0x000000ffff107224 */ /* 0x00efe200078e00ff */
[----:B------:R-:W-:Y:S02]  /*0ea0*/  MOV R25, R12 ;  /* 0x0000000c00197202 */ /* 0x000fe40000000f00 */
[----:B------:R-:W-:-:S07]  /*0eb0*/  MOV R24, R6 ;  /* 0x0000000600187202 */ /* 0x000fce0000000f00 */
.L_x_26:
[----:B------:R-:W-:Y:S01]  /*0ec0*/  FMUL R27, R24, R24 ;  /* 0x00000018181b7220 */ /* 0x000fe20000400000 */
[----:B------:R-:W-:-:S04]  /*0ed0*/  FMUL R26, R25, R25 ;  /* 0x00000019191a7220 */ /* 0x000fc80000400000 */
[----:B------:R-:W-:-:S05]  /*0ee0*/  FADD R28, R27, R26 ;  /* 0x0000001a1b1c7221 */ /* 0x000fca0000000000 */
[----:B------:R-:W-:-:S13]  /*0ef0*/  FSETP.GT.AND P1, PT, R28, 4, PT ;  /* 0x408000001c00780b */ /* 0x000fda0003f24000 */
[----:B------:R-:W-:Y:S05]  /*0f00*/  @P1 BRA `(.L_x_25) ;  /* 0x0000000000201947 */ /* 0x000fea0003800000 */
[----:B------:R-:W-:Y:S02]  /*0f10*/  VIADD R16, R16, 0x1 ;  /* 0x0000000110107836 */ /* 0x000fe40000000000 */
[----:B------:R-:W-:Y:S01]  /*0f20*/  FADD R27, R27, -R26 ;  /* 0x8000001a1b1b7221 */ /* 0x000fe20000000000 */
[----:B------:R-:W-:Y:S02]  /*0f30*/  FADD R29, R24, R24 ;  /* 0x00000018181d7221 */ /* 0x000fe40000000000 */
[----:B------:R-:W-:Y:S02]  /*0f40*/  ISETP.NE.AND P1, PT, R16, UR7, PT ;  /* 0x0000000710007c0c */ /* 0x000fe4000bf25270 */
[----:B------:R-:W-:Y:S01]  /*0f50*/  FFMA R25, R29, R25, R12 ;  /* 0x000000191d197223 */ /* 0x000fe2000000000c */
[----:B------:R-:W-:-:S10]  /*0f60*/  FADD R24, R6, R27 ;  /* 0x0000001b06187221 */ /* 0x000fd40000000000 */
[----:B------:R-:W-:Y:S05]  /*0f70*/  @P1 BRA `(.L_x_26) ;  /* 0xfffffffc00d01947 */ /* 0x000fea000383ffff */
[----:B0-----:R-:W-:-:S07]  /*0f80*/  MOV R16, R14 ;  /* 0x0000000e00107202 */ /* 0x001fce0000000f00 */
.L_x_25:
[----:B------:R-:W-:Y:S05]  /*0f90*/  BSYNC.RECONVERGENT B1 ;  /* 0x0000000000017941 */ /* 0x000fea0003800200 */
.L_x_24:
[----:B------:R4:W-:Y:S02]  /*0fa0*/  STG.E desc[UR4][R2.64+0x10], R16 ;  /* 0x0000101002007986 */ /* 0x0009e4000c101904 */
.L_x_23:
[----:B------:R-:W-:Y:S05]  /*0fb0*/  BSYNC.RECONVERGENT B0 ;  /* 0x0000000000007941 */ /* 0x000fea0003800200 */
.L_x_22:
[----:B------:R-:W5:Y:S01]  /*0fc0*/  LDCU UR6, c[0x0][0x390] ;  /* 0x00007200ff0677ac */ /* 0x000f620008000800 */
[----:B------:R-:W-:Y:S01]  /*0fd0*/  BSSY.RECONVERGENT B0, `(.L_x_27) ;  /* 0x0000018000007945 */ /* 0x000fe20003800200 */
[----:B------:R-:W0:Y:S01]  /*0fe0*/  LDCU UR7, c[0x0][0x3a0] ;  /* 0x00007400ff0777ac */ /* 0x000e220008000800 */
[----:B-----5:R-:W-:-:S13]  /*0ff0*/  ISETP.GE.OR P1, PT, R19, UR6, P0 ;  /* 0x0000000613007c0c */ /* 0x020fda0008726670 */
[----:B0-----:R-:W-:Y:S05]  /*1000*/  @P1 BRA `(.L_x_28) ;  /* 0x0000000000501947 */ /* 0x001fea0003800000 */
[----:B------:R-:W0:Y:S01]  /*1010*/  LDC R14, c[0x0][0x3a0] ;  /* 0x0000e800ff0e7b82 */ /* 0x000e220000000800 */
[----:B-1234-:R-:W-:Y:S01]  /*1020*/  HFMA2 R16, -RZ, RZ, 0, 0 ;  /* 0x00000000ff107431 */ /* 0x01efe200000001ff */
[----:B------:R-:W-:Y:S01]  /*1030*/  BSSY.RECONVERGENT B1, `(.L_x_29) ;  /* 0x0000010000017945 */ /* 0x000fe20003800200 */
[----:B------:R-:W-:Y:S01]  /*1040*/  IMAD.MOV.U32 R25, RZ, RZ, R12 ;  /* 0x000000ffff197224 */ /* 0x000fe200078e000c */
[----:B------:R-:W-:-:S07]  /*1050*/  MOV R24, R5 ;  /* 0x0000000500187202 */ /* 0x000fce0000000f00 */
.L_x_31:
        /* <DEDUP_REMOVED lines=13> */
.L_x_30:
[----:B------:R-:W-:Y:S05]  /*1130*/  BSYNC.RECONVERGENT B1 ;  /* 0x0000000000017941 */ /* 0x000fea0003800200 */
.L_x_29:
[----:B------:R5:W-:Y:S02]  /*1140*/  STG.E desc[UR4][R2.64+0x14], R16 ;  /* 0x0000141002007986 */ /* 0x000be4000c101904 */
.L_x_28:
[----:B------:R-:W-:Y:S05]  /*1150*/  BSYNC.RECONVERGENT B0 ;  /* 0x0000000000007941 */ /* 0x000fea0003800200 */
.L_x_27:
[----:B------:R-:W0:Y:S01]  /*1160*/  LDCU UR6, c[0x0][0x390] ;  /* 0x00007200ff0677ac */ /* 0x000e220008000800 */
[----:B------:R-:W-:Y:S01]  /*1170*/  BSSY.RECONVERGENT B0, `(.L_x_32) ;  /* 0x0000018000007945 */ /* 0x000fe20003800200 */
[----:B------:R-:W1:Y:S01]  /*1180*/  LDCU UR7, c[0x0][0x3a0] ;  /* 0x00007400ff0777ac */ /* 0x000e620008000800 */
[----:B0-----:R-:W-:-:S13]  /*1190*/  ISETP.GE.OR P1, PT, R18, UR6, P0 ;  /* 0x0000000612007c0c */ /* 0x001fda0008726670 */
[----:B-1----:R-:W-:Y:S05]  /*11a0*/  @P1 BRA `(.L_x_33) ;  /* 0x0000000000501947 */ /* 0x002fea0003800000 */
[----:B------:R-:W0:Y:S01]  /*11b0*/  LDC R14, c[0x0][0x3a0] ;  /* 0x0000e800ff0e7b82 */ /* 0x000e220000000800 */
[----:B--2345:R-:W-:Y:S01]  /*11c0*/  HFMA2 R16, -RZ, RZ, 0, 0 ;  /* 0x00000000ff107431 */ /* 0x03cfe200000001ff */
[----:B------:R-:W-:Y:S01]  /*11d0*/  BSSY.RECONVERGENT B1, `(.L_x_34) ;  /* 0x0000010000017945 */ /* 0x000fe20003800200 */
[----:B------:R-:W-:Y:S01]  /*11e0*/  MOV R25, R12 ;  /* 0x0000000c00197202 */ /* 0x000fe20000000f00 */
[----:B------:R-:W-:-:S07]  /*11f0*/  IMAD.MOV.U32 R24, RZ, RZ, R4 ;  /* 0x000000ffff187224 */ /* 0x000fce00078e0004 */
.L_x_36:
        /* <DEDUP_REMOVED lines=13> */
.L_x_35:
[----:B------:R-:W-:Y:S05]  /*12d0*/  BSYNC.RECONVERGENT B1 ;  /* 0x0000000000017941 */ /* 0x000fea0003800200 */
.L_x_34:
[----:B------:R1:W-:Y:S02]  /*12e0*/  STG.E desc[UR4][R2.64+0x18], R16 ;  /* 0x0000181002007986 */ /* 0x0003e4000c101904 */
.L_x_33:
[----:B------:R-:W-:Y:S05]  /*12f0*/  BSYNC.RECONVERGENT B0 ;  /* 0x0000000000007941 */ /* 0x000fea0003800200 */
.L_x_32:
[----:B------:R-:W0:Y:S01]  /*1300*/  LDCU UR6, c[0x0][0x390] ;  /* 0x00007200ff0677ac */ /* 0x000e220008000800 */
[----:B------:R-:W-:Y:S01]  /*1310*/  BSSY.RECONVERGENT B0, `(.L_x_37) ;  /* 0x0000018000007945 */ /* 0x000fe20003800200 */
[----:B------:R-:W1:Y:S01]  /*1320*/  LDCU UR7, c[0x0][0x3a0] ;  /* 0x00007400ff0777ac */ /* 0x000e620008000800 */
[----:B0-----:R-:W-:-:S13]  /*1330*/  ISETP.GE.OR P0, PT, R17, UR6, P0 ;  /* 0x0000000611007c0c */ /* 0x001fda0008706670 */
[----:B-1----:R-:W-:Y:S05]  /*1340*/  @P0 BRA `(.L_x_38) ;  /* 0x0000000000500947 */ /* 0x002fea0003800000 */
[----:B------:R-:W0:Y:S01]  /*1350*/  LDC R14, c[0x0][0x3a0] ;  /* 0x0000e800ff0e7b82 */ /* 0x000e220000000800 */
[----:B------:R-:W-:Y:S01]  /*1360*/  BSSY.RECONVERGENT B1, `(.L_x_39) ;  /* 0x0000011000017945 */ /* 0x000fe20003800200 */
[----:B--2345:R-:W-:Y:S01]  /*1370*/  IMAD.MOV.U32 R16, RZ, RZ, RZ ;  /* 0x000000ffff107224 */ /* 0x03cfe200078e00ff */
[----:B------:R-:W-:Y:S02]  /*1380*/  MOV R25, R12 ;  /* 0x0000000c00197202 */ /* 0x000fe40000000f00 */
[----:B------:R-:W-:-:S07]  /*1390*/  MOV R24, R0 ;  /* 0x0000000000187202 */ /* 0x000fce0000000f00 */
.L_x_41:
        /* <DEDUP_REMOVED lines=13> */
.L_x_40:
[----:B------:R-:W-:Y:S05]  /*1470*/  BSYNC.RECONVERGENT B1 ;  /* 0x0000000000017941 */ /* 0x000fea0003800200 */
.L_x_39:
[----:B------:R1:W-:Y:S02]  /*1480*/  STG.E desc[UR4][R2.64+0x1c], R16 ;  /* 0x00001c1002007986 */ /* 0x0003e4000c101904 */
.L_x_38:
[----:B------:R-:W-:Y:S05]  /*1490*/  BSYNC.RECONVERGENT B0 ;  /* 0x0000000000007941 */ /* 0x000fea0003800200 */
.L_x_37:
[----:B------:R-:W-:-:S04]  /*14a0*/  IADD3 R15, PT, PT, R15, 0x1, RZ ;  /* 0x000000010f0f7810 */ /* 0x000fc80007ffe0ff */
[----:B------:R-:W-:-:S13]  /*14b0*/  ISETP.NE.AND P0, PT, R15, R11, PT ;  /* 0x0000000b0f00720c */ /* 0x000fda0003f05270 */
[----:B------:R-:W-:Y:S05]  /*14c0*/  @!P0 EXIT ;  /* 0x000000000000894d */ /* 0x000fea0003800000 */
[----:B------:R-:W-:Y:S05]  /*14d0*/  BRA `(.L_x_42) ;  /* 0xfffffff000747947 */ /* 0x000fea000383ffff */
.L_x_43:
[----:B------:R-:W-:-:S00]  /*14e0*/  BRA `(.L_x_43) ;  /* 0xfffffffc00fc7947 */ /* 0x000fc0000383ffff */
[----:B------:R-:W-:-:S00]  /*14f0*/  NOP ;  /* 0x0000000000007918 */ /* 0x000fc00000000000 */
        /* <DEDUP_REMOVED lines=8> */
.L_x_44:


//--------------------- .nv.shared.reserved.0     --------------------------
	.section	.nv.shared.reserved.0,"aw",@nobits
	.weak		__nv_reservedSMEM_offset_0_alias
	.size		__nv_reservedSMEM_offset_0_alias, 0, 64
	.other		__nv_reservedSMEM_offset_0_alias,@"STO_CUDA_RESERVED_SHARED STV_DEFAULT"
__nv_reservedSMEM_offset_0_alias:
	.zero		0
	.zero		64


//--------------------- .nv.constant0._Z12mandelKernelffffiimiPi --------------------------
	.section	.nv.constant0._Z12mandelKernelffffiimiPi,"a",@progbits
	.sectionflags	@""
	.align	4
.nv.constant0._Z12mandelKernelffffiimiPi:
	.zero		944


//--------------------- SYMBOLS --------------------------

	.type		.nv.reservedSmem.offset0,@object
	.size		.nv.reservedSmem.offset0,0x4
